//
// Generated by NVIDIA NVVM Compiler
//
// Compiler Build ID: CL-36424714
// Cuda compilation tools, release 13.0, V13.0.88
// Based on NVVM 20.0.0
//

.version 9.0
.target sm_100
.address_size 64

	// .globl	_Z9print_idxv
.extern .func  (.param .b32 func_retval0) vprintf
(
	.param .b64 vprintf_param_0,
	.param .b64 vprintf_param_1
)
;
.global .align 1 .b8 $str[31] = {67, 117, 114, 114, 101, 110, 116, 32, 84, 104, 114, 101, 97, 100, 32, 71, 108, 111, 98, 97, 108, 32, 73, 100, 120, 58, 32, 37, 100, 10};

.visible .entry _Z9print_idxv()
{
	.local .align 8 .b8 	__local_depot0[8];
	.reg .b64 	%SP;
	.reg .b64 	%SPL;
	.reg .b32 	%r<7>;
	.reg .b64 	%rd<5>;

	mov.u64 	%SPL, __local_depot0;
	cvta.local.u64 	%SP, %SPL;
	add.u64 	%rd1, %SP, 0;
	add.u64 	%rd2, %SPL, 0;
	mov.u32 	%r1, %ntid.x;
	mov.u32 	%r2, %ctaid.x;
	mov.u32 	%r3, %tid.x;
	mad.lo.s32 	%r4, %r1, %r2, %r3;
	st.local.u32 	[%rd2], %r4;
	mov.u64 	%rd3, $str;
	cvta.global.u64 	%rd4, %rd3;
	{ // callseq 0, 0
	.param .b64 param0;
	st.param.b64 	[param0], %rd4;
	.param .b64 param1;
	st.param.b64 	[param1], %rd1;
	.param .b32 retval0;
	call.uni (retval0), 
	vprintf, 
	(
	param0, 
	param1
	);
	ld.param.b32 	%r5, [retval0];
	} // callseq 0
	ret;

}


// ===== COMPILED SASS (sm_100) =====

	.target	sm_100

	.elftype	@"ET_EXEC"


//--------------------- .note.nv.tkinfo           --------------------------
	.section	.note.nv.tkinfo,"",@"SHT_NOTE"
	.sectionflags	@"SHF_NOTE_NV_TKINFO"
	.tkinfo
        /*0018*/ 	.word	0x00000002
        /*0030*/ 	.string	""
        /*0030*/ 	.string	"ptxas"
        /*0030*/ 	.string	"Cuda compilation tools, release 13.0, V13.0.88"
        /*0030*/ 	.string	"Build cuda_13.0.r13.0/compiler.36424714_0"
        /*0030*/ 	.string	"-arch sm_100 -m 64 "



//--------------------- .note.nv.cuinfo           --------------------------
	.section	.note.nv.cuinfo,"",@"SHT_NOTE"
	.sectionflags	@"SHF_NOTE_NV_CUINFO"
        /*0018*/ 	.short	0x0002
        /*001a*/ 	.short	0x0064
        /*001c*/ 	.short	0x0082
	.zero		2


//--------------------- .nv.info                  --------------------------
	.section	.nv.info,"",@"SHT_CUDA_INFO"
	.align	4


	//----- nvinfo : EIATTR_REGCOUNT
	.align		4
        /*0000*/ 	.byte	0x04, 0x2f
        /*0002*/ 	.short	(.L_2 - .L_1)
	.align		4
.L_1:
        /*0004*/ 	.word	index@(_Z9print_idxv)
        /*0008*/ 	.word	0x00000018


	//----- nvinfo : EIATTR_FRAME_SIZE
	.align		4
.L_2:
        /*000c*/ 	.byte	0x04, 0x11
        /*000e*/ 	.short	(.L_4 - .L_3)
	.align		4
.L_3:
        /*0010*/ 	.word	index@(_Z9print_idxv)
        /*0014*/ 	.word	0x00000008


	//----- nvinfo : EIATTR_MIN_STACK_SIZE
	.align		4
.L_4:
        /*0018*/ 	.byte	0x04, 0x12
        /*001a*/ 	.short	(.L_6 - .L_5)
	.align		4
.L_5:
        /*001c*/ 	.word	index@(_Z9print_idxv)
        /*0020*/ 	.word	0x00000008
.L_6:


//--------------------- .nv.compat                --------------------------
	.section	.nv.compat,"",@"SHT_CUDA_COMPAT_INFO"
	.align	4
        /*0000*/ 	.byte	0x02, 0x09, 0x00, 0x00, 0x02, 0x02, 0x01, 0x00, 0x02, 0x05, 0x05, 0x00, 0x03, 0x07, 0x01, 0x01
        /*0010*/ 	.byte	0x02, 0x03, 0x00, 0x00, 0x02, 0x06, 0x01, 0x00, 0x04, 0x0b, 0x08, 0x00, 0x09, 0x00, 0x00, 0x00
        /*0020*/ 	.byte	0x00, 0x00, 0x00, 0x00


//--------------------- .nv.info._Z9print_idxv    --------------------------
	.section	.nv.info._Z9print_idxv,"",@"SHT_CUDA_INFO"
	.sectionflags	@""
	.align	4


	//----- nvinfo : EIATTR_CUDA_API_VERSION
	.align		4
        /*0000*/ 	.byte	0x04, 0x37
        /*0002*/ 	.short	(.L_8 - .L_7)
.L_7:
        /*0004*/ 	.word	0x00000082


	//----- nvinfo : EIATTR_SPARSE_MMA_MASK
	.align		4
.L_8:
        /*0008*/ 	.byte	0x03, 0x50
        /*000a*/ 	.short	0x0000


	//----- nvinfo : EIATTR_MAXREG_COUNT
	.align		4
        /*000c*/ 	.byte	0x03, 0x1b
        /*000e*/ 	.short	0x00ff


	//----- nvinfo : EIATTR_EXTERNS
	.align		4
        /*0010*/ 	.byte	0x04, 0x0f
        /*0012*/ 	.short	(.L_10 - .L_9)


	//   ....[0]....
	.align		4
.L_9:
        /*0014*/ 	.word	index@(vprintf)


	//----- nvinfo : EIATTR_MERCURY_ISA_VERSION
	.align		4
.L_10:
        /*0018*/ 	.byte	0x03, 0x5f
        /*001a*/ 	.short	0x0101


	//----- nvinfo : EIATTR_VRC_CTA_INIT_COUNT
	.align		4
        /*001c*/ 	.byte	0x02, 0x4a
	.zero		1
	.zero		1


	//----- nvinfo : EIATTR_SYSCALL_OFFSETS
	.align		4
        /*0020*/ 	.byte	0x04, 0x46
        /*0022*/ 	.short	(.L_12 - .L_11)


	//   ....[0]....
.L_11:
        /*0024*/ 	.word	0x00000110


	//----- nvinfo : EIATTR_EXIT_INSTR_OFFSETS
	.align		4
.L_12:
        /*0028*/ 	.byte	0x04, 0x1c
        /*002a*/ 	.short	(.L_14 - .L_13)


	//   ....[0]....
.L_13:
        /*002c*/ 	.word	0x00000120


	//----- nvinfo : EIATTR_SW_WAR
	.align		4
.L_14:
        /*0030*/ 	.byte	0x04, 0x36
        /*0032*/ 	.short	(.L_16 - .L_15)
.L_15:
        /*0034*/ 	.word	0x00000008
.L_16:


//--------------------- .nv.callgraph             --------------------------
	.section	.nv.callgraph,"",@"SHT_CUDA_CALLGRAPH"
	.align	4
	.sectionentsize	8
	.align		4
        /*0000*/ 	.word	0x00000000
	.align		4
        /*0004*/ 	.word	0xffffffff
	.align		4
        /*0008*/ 	.word	index@(_Z9print_idxv)
	.align		4
        /*000c*/ 	.word	index@(vprintf)
	.align		4
        /*0010*/ 	.word	0x00000000
	.align		4
        /*0014*/ 	.word	0xfffffffe
	.align		4
        /*0018*/ 	.word	0x00000000
	.align		4
        /*001c*/ 	.word	0xfffffffd
	.align		4
        /*0020*/ 	.word	0x00000000
	.align		4
        /*0024*/ 	.word	0xfffffffc


//--------------------- .nv.constant4             --------------------------
	.section	.nv.constant4,"a",@progbits
	.align	8
	.align		8
.nv.constant4:
        /*0000*/ 	.dword	vprintf
	.align		8
        /*0008*/ 	.dword	$str


//--------------------- .text._Z9print_idxv       --------------------------
	.section	.text._Z9print_idxv,"ax",@progbits
	.align	128
        .global         _Z9print_idxv
        .type           _Z9print_idxv,@function
        .size           _Z9print_idxv,(.L_x_2 - _Z9print_idxv)
        .other          _Z9print_idxv,@"STO_CUDA_ENTRY STV_DEFAULT"
_Z9print_idxv:
.text._Z9print_idxv:
[----:B------:R-:W0:Y:S01]  /*0000*/  LDC R1, c[0x0][0x37c] ;  /* 0x0000df00ff017b82 */ /* 0x000e220000000800 */
[----:B------:R-:W1:Y:S01]  /*0010*/  S2R R0, SR_CTAID.X ;  /* 0x0000000000007919 */ /* 0x000e620000002500 */
[----:B------:R-:W2:Y:S01]  /*0020*/  LDCU UR5, c[0x0][0x2fc] ;  /* 0x00005f80ff0577ac */ /* 0x000ea20008000800 */
[----:B------:R-:W-:Y:S01]  /*0030*/  MOV R2, 0x0 ;  /* 0x0000000000027802 */ /* 0x000fe20000000f00 */
[----:B0-----:R-:W-:Y:S01]  /*0040*/  VIADD R1, R1, 0xfffffff8 ;  /* 0xfffffff801017836 */ /* 0x001fe20000000000 */
[----:B------:R-:W1:Y:S01]  /*0050*/  S2R R3, SR_TID.X ;  /* 0x0000000000037919 */ /* 0x000e620000002100 */
[----:B------:R-:W1:Y:S01]  /*0060*/  LDCU UR6, c[0x0][0x360] ;  /* 0x00006c00ff0677ac */ /* 0x000e620008000800 */
[----:B------:R-:W0:Y:S02]  /*0070*/  LDCU UR4, c[0x0][0x2f8] ;  /* 0x00005f00ff0477ac */ /* 0x000e240008000800 */
[----:B0-----:R-:W-:-:S05]  /*0080*/  IADD3 R6, P0, PT, R1, UR4, RZ ;  /* 0x0000000401067c10 */ /* 0x001fca000ff1e0ff */
[----:B--2---:R-:W-:Y:S02]  /*0090*/  IMAD.X R7, RZ, RZ, UR5, P0 ;  /* 0x00000005ff077e24 */ /* 0x004fe400080e06ff */
[----:B-1----:R-:W-:Y:S01]  /*00a0*/  IMAD R0, R0, UR6, R3 ;  /* 0x0000000600007c24 */ /* 0x002fe2000f8e0203 */
[----:B------:R-:W0:Y:S01]  /*00b0*/  LDCU.64 UR6, c[0x4][0x8] ;  /* 0x01000100ff0677ac */ /* 0x000e220008000a00 */
[----:B------:R-:W1:Y:S03]  /*00c0*/  LDC.64 R2, c[0x4][R2] ;  /* 0x0100000002027b82 */ /* 0x000e660000000a00 */
[----:B------:R2:W-:Y:S01]  /*00d0*/  STL [R1], R0 ;  /* 0x0000000001007387 */ /* 0x0005e20000100800 */
[----:B0-----:R-:W-:Y:S01]  /*00e0*/  IMAD.U32 R4, RZ, RZ, UR6 ;  /* 0x00000006ff047e24 */ /* 0x001fe2000f8e00ff */
[----:B--2---:R-:W-:-:S07]  /*00f0*/  MOV R5, UR7 ;  /* 0x0000000700057c02 */ /* 0x004fce0008000f00 */
[----:B------:R-:W-:-:S07]  /*0100*/  LEPC R20, `(.L_x_0) ;  /* 0x000000001014794e */ /* 0x000fce0000000000 */
[----:B-1----:R-:W-:Y:S05]  /*0110*/  CALL.ABS.NOINC R2 ;  /* 0x0000000002007343 */ /* 0x002fea0003c00000 */
.L_x_0:
[----:B------:R-:W-:Y:S05]  /*0120*/  EXIT ;  /* 0x000000000000794d */ /* 0x000fea0003800000 */
.L_x_1:
[----:B------:R-:W-:-:S00]  /*0130*/  BRA `(.L_x_1) ;  /* 0xfffffffc00fc7947 */ /* 0x000fc0000383ffff */
[----:B------:R-:W-:-:S00]  /*0140*/  NOP ;  /* 0x0000000000007918 */ /* 0x000fc00000000000 */
        /* <DEDUP_REMOVED lines=11> */
.L_x_2:


//--------------------- .nv.global.init           --------------------------
	.section	.nv.global.init,"aw",@progbits
.nv.global.init:
	.type		$str,@object
	.size		$str,(.L_0 - $str)
$str:
        /*0000*/ 	.byte	0x43, 0x75, 0x72, 0x72, 0x65, 0x6e, 0x74, 0x20, 0x54, 0x68, 0x72, 0x65, 0x61, 0x64, 0x20, 0x47
        /*0010*/ 	.byte	0x6c, 0x6f, 0x62, 0x61, 0x6c, 0x20, 0x49, 0x64, 0x78, 0x3a, 0x20, 0x25, 0x64, 0x0a, 0x00
.L_0:


//--------------------- .nv.shared.reserved.0     --------------------------
	.section	.nv.shared.reserved.0,"aw",@nobits
	.weak		__nv_reservedSMEM_offset_0_alias
	.size		__nv_reservedSMEM_offset_0_alias, 0, 64
	.other		__nv_reservedSMEM_offset_0_alias,@"STO_CUDA_RESERVED_SHARED STV_DEFAULT"
__nv_reservedSMEM_offset_0_alias:
	.zero		0
	.zero		64


//--------------------- .nv.constant0._Z9print_idxv --------------------------
	.section	.nv.constant0._Z9print_idxv,"a",@progbits
	.sectionflags	@""
	.align	4
.nv.constant0._Z9print_idxv:
	.zero		896


//--------------------- SYMBOLS --------------------------

	.type		.nv.reservedSmem.offset0,@object
	.size		.nv.reservedSmem.offset0,0x4
	.type		vprintf,@function
